	.target	sm_100a

	.elftype	@"ET_EXEC"


//--------------------- .note.nv.tkinfo           --------------------------
	.section	.note.nv.tkinfo,"",@"SHT_NOTE"
	.sectionflags	@"SHF_NOTE_NV_TKINFO"
	.tkinfo
        /*0018*/ 	.word	0x00000002
        /*0030*/ 	.string	""
        /*0030*/ 	.string	"ptxas"
        /*0030*/ 	.string	"Cuda compilation tools, release 13.0, V13.0.88"
        /*0030*/ 	.string	"Build cuda_13.0.r13.0/compiler.36424714_0"
        /*0030*/ 	.string	"-arch sm_100a -m 64 "



//--------------------- .note.nv.cuinfo           --------------------------
	.section	.note.nv.cuinfo,"",@"SHT_NOTE"
	.sectionflags	@"SHF_NOTE_NV_CUINFO"
        /*0018*/ 	.short	0x0002
        /*001a*/ 	.short	0x0064
        /*001c*/ 	.short	0x0082
	.zero		2


//--------------------- .nv.info                  --------------------------
	.section	.nv.info,"",@"SHT_CUDA_INFO"
	.align	4


	//----- nvinfo : EIATTR_REGCOUNT
	.align		4
        /*0000*/ 	.byte	0x04, 0x2f
        /*0002*/ 	.short	(.L_16 - .L_15)
	.align		4
.L_15:
        /*0004*/ 	.word	index@(_ZN7cutlass13device_kernelINS_4gemm6kernel13GemmUniversalIN4cute5tupleIJiiiiEEENS1_10collective13CollectiveMmaINS1_47MainloopSm120TmaWarpSpecializedBlockwiseScalingILi2ELi2ENS5_IJNS4_1CILi1EEESB_SB_EEENS1_56KernelTmaWarpSpecializedCooperativeBlockwiseScalingSm120ILi2EEEEENS5_IJNSA_ILi128EEESG_SG_EEENS_12float_e4m3_tENS5_IJNS5_IJlSB_lEEENS4_6LayoutINS5_IJNS5_IJSG_iEEESL_iEEENS5_IJNS5_IJNSA_ILi0EEESB_EEENS5_IJSN_iEEEiEEEEEEEESI_SS_NS4_8TiledMMAINS4_8MMA_AtomIJNS4_16SM120_16x8x32_TNISI_SI_fEEEEENSK_INS5_IJNSA_ILi4EEENSA_ILi2EEESB_EEENS5_IJSB_SY_SN_EEEEENS5_IJSG_NSA_ILi32EEES13_EEEEENS4_13SM90_TMA_LOADENS4_14ComposedLayoutINS4_7SwizzleILi3ELi4ELi3EEENS4_18smem_ptr_flag_bitsILi8EEENSK_INS5_IJNSA_ILi8EEESG_EEENS5_IJSG_SB_EEEEEEENS4_9Copy_AtomIJNS4_17SM75_U32x4_LDSM_NEhEEENS4_8identityES16_S1G_S1J_S1K_EENS_8epilogue10collective18CollectiveEpilogueINS1M_22Sm90TmaWarpSpecializedILi3ELi2ELi4ELb1ELb0EEEJSH_NS5_IJNSA_ILi64EEES13_EEENS_10bfloat16_tESJ_S1T_SJ_NS1M_6fusion15FusionCallbacksINS1M_23Sm120TmaWarpSpecializedILi3ELi2ELi4ELb1ELb0EEENS1U_17LinearCombinationIS1T_fS1T_fLNS_15FloatRoundStyleE2EEESH_S1S_JEEES16_NS17_INS18_ILi2ELi4ELi3EEENS1A_ILi16EEENSK_INS5_IJS1C_S13_EEENS5_IJS13_SB_EEEEEEENS4_17SM75_U32x2_LDSM_NENS4_14SM90_TMA_STOREES27_NS4_17SM90_U32x2_STSM_NENS1H_IJS2A_NS_6half_tEEEEvEEEvvEEEEvNT_6ParamsE)
        /*0008*/ 	.word	0x00000018


	//----- nvinfo : EIATTR_FRAME_SIZE
	.align		4
.L_16:
        /*000c*/ 	.byte	0x04, 0x11
        /*000e*/ 	.short	(.L_18 - .L_17)
	.align		4
.L_17:
        /*0010*/ 	.word	index@(_ZN7cutlass13device_kernelINS_4gemm6kernel13GemmUniversalIN4cute5tupleIJiiiiEEENS1_10collective13CollectiveMmaINS1_47MainloopSm120TmaWarpSpecializedBlockwiseScalingILi2ELi2ENS5_IJNS4_1CILi1EEESB_SB_EEENS1_56KernelTmaWarpSpecializedCooperativeBlockwiseScalingSm120ILi2EEEEENS5_IJNSA_ILi128EEESG_SG_EEENS_12float_e4m3_tENS5_IJNS5_IJlSB_lEEENS4_6LayoutINS5_IJNS5_IJSG_iEEESL_iEEENS5_IJNS5_IJNSA_ILi0EEESB_EEENS5_IJSN_iEEEiEEEEEEEESI_SS_NS4_8TiledMMAINS4_8MMA_AtomIJNS4_16SM120_16x8x32_TNISI_SI_fEEEEENSK_INS5_IJNSA_ILi4EEENSA_ILi2EEESB_EEENS5_IJSB_SY_SN_EEEEENS5_IJSG_NSA_ILi32EEES13_EEEEENS4_13SM90_TMA_LOADENS4_14ComposedLayoutINS4_7SwizzleILi3ELi4ELi3EEENS4_18smem_ptr_flag_bitsILi8EEENSK_INS5_IJNSA_ILi8EEESG_EEENS5_IJSG_SB_EEEEEEENS4_9Copy_AtomIJNS4_17SM75_U32x4_LDSM_NEhEEENS4_8identityES16_S1G_S1J_S1K_EENS_8epilogue10collective18CollectiveEpilogueINS1M_22Sm90TmaWarpSpecializedILi3ELi2ELi4ELb1ELb0EEEJSH_NS5_IJNSA_ILi64EEES13_EEENS_10bfloat16_tESJ_S1T_SJ_NS1M_6fusion15FusionCallbacksINS1M_23Sm120TmaWarpSpecializedILi3ELi2ELi4ELb1ELb0EEENS1U_17LinearCombinationIS1T_fS1T_fLNS_15FloatRoundStyleE2EEESH_S1S_JEEES16_NS17_INS18_ILi2ELi4ELi3EEENS1A_ILi16EEENSK_INS5_IJS1C_S13_EEENS5_IJS13_SB_EEEEEEENS4_17SM75_U32x2_LDSM_NENS4_14SM90_TMA_STOREES27_NS4_17SM90_U32x2_STSM_NENS1H_IJS2A_NS_6half_tEEEEvEEEvvEEEEvNT_6ParamsE)
        /*0014*/ 	.word	0x00000000


	//----- nvinfo : EIATTR_MIN_STACK_SIZE
	.align		4
.L_18:
        /*0018*/ 	.byte	0x04, 0x12
        /*001a*/ 	.short	(.L_20 - .L_19)
	.align		4
.L_19:
        /*001c*/ 	.word	index@(_ZN7cutlass13device_kernelINS_4gemm6kernel13GemmUniversalIN4cute5tupleIJiiiiEEENS1_10collective13CollectiveMmaINS1_47MainloopSm120TmaWarpSpecializedBlockwiseScalingILi2ELi2ENS5_IJNS4_1CILi1EEESB_SB_EEENS1_56KernelTmaWarpSpecializedCooperativeBlockwiseScalingSm120ILi2EEEEENS5_IJNSA_ILi128EEESG_SG_EEENS_12float_e4m3_tENS5_IJNS5_IJlSB_lEEENS4_6LayoutINS5_IJNS5_IJSG_iEEESL_iEEENS5_IJNS5_IJNSA_ILi0EEESB_EEENS5_IJSN_iEEEiEEEEEEEESI_SS_NS4_8TiledMMAINS4_8MMA_AtomIJNS4_16SM120_16x8x32_TNISI_SI_fEEEEENSK_INS5_IJNSA_ILi4EEENSA_ILi2EEESB_EEENS5_IJSB_SY_SN_EEEEENS5_IJSG_NSA_ILi32EEES13_EEEEENS4_13SM90_TMA_LOADENS4_14ComposedLayoutINS4_7SwizzleILi3ELi4ELi3EEENS4_18smem_ptr_flag_bitsILi8EEENSK_INS5_IJNSA_ILi8EEESG_EEENS5_IJSG_SB_EEEEEEENS4_9Copy_AtomIJNS4_17SM75_U32x4_LDSM_NEhEEENS4_8identityES16_S1G_S1J_S1K_EENS_8epilogue10collective18CollectiveEpilogueINS1M_22Sm90TmaWarpSpecializedILi3ELi2ELi4ELb1ELb0EEEJSH_NS5_IJNSA_ILi64EEES13_EEENS_10bfloat16_tESJ_S1T_SJ_NS1M_6fusion15FusionCallbacksINS1M_23Sm120TmaWarpSpecializedILi3ELi2ELi4ELb1ELb0EEENS1U_17LinearCombinationIS1T_fS1T_fLNS_15FloatRoundStyleE2EEESH_S1S_JEEES16_NS17_INS18_ILi2ELi4ELi3EEENS1A_ILi16EEENSK_INS5_IJS1C_S13_EEENS5_IJS13_SB_EEEEEEENS4_17SM75_U32x2_LDSM_NENS4_14SM90_TMA_STOREES27_NS4_17SM90_U32x2_STSM_NENS1H_IJS2A_NS_6half_tEEEEvEEEvvEEEEvNT_6ParamsE)
        /*0020*/ 	.word	0x00000000
.L_20:


//--------------------- .nv.compat                --------------------------
	.section	.nv.compat,"",@"SHT_CUDA_COMPAT_INFO"
	.align	4
        /*0000*/ 	.byte	0x02, 0x09, 0x01, 0x00, 0x02, 0x02, 0x01, 0x00, 0x02, 0x05, 0x05, 0x00, 0x03, 0x07, 0x01, 0x01
        /*0010*/ 	.byte	0x02, 0x03, 0x00, 0x00, 0x02, 0x06, 0x01, 0x00, 0x04, 0x0b, 0x08, 0x00, 0x09, 0x00, 0x00, 0x00
        /*0020*/ 	.byte	0x00, 0x00, 0x00, 0x00


//--------------------- .nv.info._ZN7cutlass13device_kernelINS_4gemm6kernel13GemmUniversalIN4cute5tupleIJiiiiEEENS1_10collective13CollectiveMmaINS1_47MainloopSm120TmaWarpSpecializedBlockwiseScalingILi2ELi2ENS5_IJNS4_1CILi1EEESB_SB_EEENS1_56KernelTmaWarpSpecializedCooperativeBlockwiseScalingSm120ILi2EEEEENS5_IJNSA_ILi128EEESG_SG_EEENS_12float_e4m3_tENS5_IJNS5_IJlSB_lEEENS4_6LayoutINS5_IJNS5_IJSG_iEEESL_iEEENS5_IJNS5_IJNSA_ILi0EEESB_EEENS5_IJSN_iEEEiEEEEEEEESI_SS_NS4_8TiledMMAINS4_8MMA_AtomIJNS4_16SM120_16x8x32_TNISI_SI_fEEEEENSK_INS5_IJNSA_ILi4EEENSA_ILi2EEESB_EEENS5_IJSB_SY_SN_EEEEENS5_IJSG_NSA_ILi32EEES13_EEEEENS4_13SM90_TMA_LOADENS4_14ComposedLayoutINS4_7SwizzleILi3ELi4ELi3EEENS4_18smem_ptr_flag_bitsILi8EEENSK_INS5_IJNSA_ILi8EEESG_EEENS5_IJSG_SB_EEEEEEENS4_9Copy_AtomIJNS4_17SM75_U32x4_LDSM_NEhEEENS4_8identityES16_S1G_S1J_S1K_EENS_8epilogue10collective18CollectiveEpilogueINS1M_22Sm90TmaWarpSpecializedILi3ELi2ELi4ELb1ELb0EEEJSH_NS5_IJNSA_ILi64EEES13_EEENS_10bfloat16_tESJ_S1T_SJ_NS1M_6fusion15FusionCallbacksINS1M_23Sm120TmaWarpSpecializedILi3ELi2ELi4ELb1ELb0EEENS1U_17LinearCombinationIS1T_fS1T_fLNS_15FloatRoundStyleE2EEESH_S1S_JEEES16_NS17_INS18_ILi2ELi4ELi3EEENS1A_ILi16EEENSK_INS5_IJS1C_S13_EEENS5_IJS13_SB_EEEEEEENS4_17SM75_U32x2_LDSM_NENS4_14SM90_TMA_STOREES27_NS4_17SM90_U32x2_STSM_NENS1H_IJS2A_NS_6half_tEEEEvEEEvvEEEEvNT_6ParamsE --------------------------
	.section	.nv.info._ZN7cutlass13device_kernelINS_4gemm6kernel13GemmUniversalIN4cute5tupleIJiiiiEEENS1_10collective13CollectiveMmaINS1_47MainloopSm120TmaWarpSpecializedBlockwiseScalingILi2ELi2ENS5_IJNS4_1CILi1EEESB_SB_EEENS1_56KernelTmaWarpSpecializedCooperativeBlockwiseScalingSm120ILi2EEEEENS5_IJNSA_ILi128EEESG_SG_EEENS_12float_e4m3_tENS5_IJNS5_IJlSB_lEEENS4_6LayoutINS5_IJNS5_IJSG_iEEESL_iEEENS5_IJNS5_IJNSA_ILi0EEESB_EEENS5_IJSN_iEEEiEEEEEEEESI_SS_NS4_8TiledMMAINS4_8MMA_AtomIJNS4_16SM120_16x8x32_TNISI_SI_fEEEEENSK_INS5_IJNSA_ILi4EEENSA_ILi2EEESB_EEENS5_IJSB_SY_SN_EEEEENS5_IJSG_NSA_ILi32EEES13_EEEEENS4_13SM90_TMA_LOADENS4_14ComposedLayoutINS4_7SwizzleILi3ELi4ELi3EEENS4_18smem_ptr_flag_bitsILi8EEENSK_INS5_IJNSA_ILi8EEESG_EEENS5_IJSG_SB_EEEEEEENS4_9Copy_AtomIJNS4_17SM75_U32x4_LDSM_NEhEEENS4_8identityES16_S1G_S1J_S1K_EENS_8epilogue10collective18CollectiveEpilogueINS1M_22Sm90TmaWarpSpecializedILi3ELi2ELi4ELb1ELb0EEEJSH_NS5_IJNSA_ILi64EEES13_EEENS_10bfloat16_tESJ_S1T_SJ_NS1M_6fusion15FusionCallbacksINS1M_23Sm120TmaWarpSpecializedILi3ELi2ELi4ELb1ELb0EEENS1U_17LinearCombinationIS1T_fS1T_fLNS_15FloatRoundStyleE2EEESH_S1S_JEEES16_NS17_INS18_ILi2ELi4ELi3EEENS1A_ILi16EEENSK_INS5_IJS1C_S13_EEENS5_IJS13_SB_EEEEEEENS4_17SM75_U32x2_LDSM_NENS4_14SM90_TMA_STOREES27_NS4_17SM90_U32x2_STSM_NENS1H_IJS2A_NS_6half_tEEEEvEEEvvEEEEvNT_6ParamsE,"",@"SHT_CUDA_INFO"
	.sectionflags	@""
	.align	4


	//----- nvinfo : EIATTR_CUDA_API_VERSION
	.align		4
        /*0000*/ 	.byte	0x04, 0x37
        /*0002*/ 	.short	(.L_22 - .L_21)
.L_21:
        /*0004*/ 	.word	0x00000082


	//----- nvinfo : EIATTR_KPARAM_INFO
	.align		4
.L_22:
        /*0008*/ 	.byte	0x04, 0x17
        /*000a*/ 	.short	(.L_24 - .L_23)
.L_23:
        /*000c*/ 	.word	0x00000000
        /*0010*/ 	.short	0x0000
        /*0012*/ 	.short	0x0000
        /*0014*/ 	.byte	0x00, 0xf0, 0x01, 0x1a


	//----- nvinfo : EIATTR_SPARSE_MMA_MASK
	.align		4
.L_24:
        /*0018*/ 	.byte	0x03, 0x50
        /*001a*/ 	.short	0x0000


	//----- nvinfo : EIATTR_MAXREG_COUNT
	.align		4
        /*001c*/ 	.byte	0x03, 0x1b
        /*001e*/ 	.short	0x00a8


	//----- nvinfo : EIATTR_EXTERNS
	.align		4
        /*0020*/ 	.byte	0x04, 0x0f
        /*0022*/ 	.short	(.L_26 - .L_25)


	//   ....[0]....
	.align		4
.L_25:
        /*0024*/ 	.word	index@(vprintf)


	//   ....[1]....
	.align		4
        /*0028*/ 	.word	index@(__assertfail)


	//----- nvinfo : EIATTR_MERCURY_ISA_VERSION
	.align		4
.L_26:
        /*002c*/ 	.byte	0x03, 0x5f
        /*002e*/ 	.short	0x0101


	//----- nvinfo : EIATTR_VRC_CTA_INIT_COUNT
	.align		4
        /*0030*/ 	.byte	0x02, 0x4a
	.zero		1
	.zero		1


	//----- nvinfo : EIATTR_SYSCALL_OFFSETS
	.align		4
        /*0034*/ 	.byte	0x04, 0x46
        /*0036*/ 	.short	(.L_28 - .L_27)


	//   ....[0]....
.L_27:
        /*0038*/ 	.word	0x00000100


	//   ....[1]....
        /*003c*/ 	.word	0x00000180


	//----- nvinfo : EIATTR_EXIT_INSTR_OFFSETS
	.align		4
.L_28:
        /*0040*/ 	.byte	0x04, 0x1c
        /*0042*/ 	.short	(.L_30 - .L_29)


	//   ....[0]....
.L_29:
        /*0044*/ 	.word	0x000001a0


	//----- nvinfo : EIATTR_MAX_THREADS
	.align		4
.L_30:
        /*0048*/ 	.byte	0x04, 0x05
        /*004a*/ 	.short	(.L_32 - .L_31)
.L_31:
        /*004c*/ 	.word	0x00000180
        /*0050*/ 	.word	0x00000001
        /*0054*/ 	.word	0x00000001


	//----- nvinfo : EIATTR_CBANK_PARAM_SIZE
	.align		4
.L_32:
        /*0058*/ 	.byte	0x03, 0x19
        /*005a*/ 	.short	0x0680


	//----- nvinfo : EIATTR_PARAM_CBANK
	.align		4
        /*005c*/ 	.byte	0x04, 0x0a
        /*005e*/ 	.short	(.L_34 - .L_33)
	.align		4
.L_33:
        /*0060*/ 	.word	index@(.nv.constant0._ZN7cutlass13device_kernelINS_4gemm6kernel13GemmUniversalIN4cute5tupleIJiiiiEEENS1_10collective13CollectiveMmaINS1_47MainloopSm120TmaWarpSpecializedBlockwiseScalingILi2ELi2ENS5_IJNS4_1CILi1EEESB_SB_EEENS1_56KernelTmaWarpSpecializedCooperativeBlockwiseScalingSm120ILi2EEEEENS5_IJNSA_ILi128EEESG_SG_EEENS_12float_e4m3_tENS5_IJNS5_IJlSB_lEEENS4_6LayoutINS5_IJNS5_IJSG_iEEESL_iEEENS5_IJNS5_IJNSA_ILi0EEESB_EEENS5_IJSN_iEEEiEEEEEEEESI_SS_NS4_8TiledMMAINS4_8MMA_AtomIJNS4_16SM120_16x8x32_TNISI_SI_fEEEEENSK_INS5_IJNSA_ILi4EEENSA_ILi2EEESB_EEENS5_IJSB_SY_SN_EEEEENS5_IJSG_NSA_ILi32EEES13_EEEEENS4_13SM90_TMA_LOADENS4_14ComposedLayoutINS4_7SwizzleILi3ELi4ELi3EEENS4_18smem_ptr_flag_bitsILi8EEENSK_INS5_IJNSA_ILi8EEESG_EEENS5_IJSG_SB_EEEEEEENS4_9Copy_AtomIJNS4_17SM75_U32x4_LDSM_NEhEEENS4_8identityES16_S1G_S1J_S1K_EENS_8epilogue10collective18CollectiveEpilogueINS1M_22Sm90TmaWarpSpecializedILi3ELi2ELi4ELb1ELb0EEEJSH_NS5_IJNSA_ILi64EEES13_EEENS_10bfloat16_tESJ_S1T_SJ_NS1M_6fusion15FusionCallbacksINS1M_23Sm120TmaWarpSpecializedILi3ELi2ELi4ELb1ELb0EEENS1U_17LinearCombinationIS1T_fS1T_fLNS_15FloatRoundStyleE2EEESH_S1S_JEEES16_NS17_INS18_ILi2ELi4ELi3EEENS1A_ILi16EEENSK_INS5_IJS1C_S13_EEENS5_IJS13_SB_EEEEEEENS4_17SM75_U32x2_LDSM_NENS4_14SM90_TMA_STOREES27_NS4_17SM90_U32x2_STSM_NENS1H_IJS2A_NS_6half_tEEEEvEEEvvEEEEvNT_6ParamsE)
        /*0064*/ 	.short	0x0380
        /*0066*/ 	.short	0x0680


	//----- nvinfo : EIATTR_SW_WAR
	.align		4
.L_34:
        /*0068*/ 	.byte	0x04, 0x36
        /*006a*/ 	.short	(.L_36 - .L_35)
.L_35:
        /*006c*/ 	.word	0x00000008
.L_36:


//--------------------- .nv.callgraph             --------------------------
	.section	.nv.callgraph,"",@"SHT_CUDA_CALLGRAPH"
	.align	4
	.sectionentsize	8
	.align		4
        /*0000*/ 	.word	0x00000000
	.align		4
        /*0004*/ 	.word	0xffffffff
	.align		4
        /*0008*/ 	.word	index@(_ZN7cutlass13device_kernelINS_4gemm6kernel13GemmUniversalIN4cute5tupleIJiiiiEEENS1_10collective13CollectiveMmaINS1_47MainloopSm120TmaWarpSpecializedBlockwiseScalingILi2ELi2ENS5_IJNS4_1CILi1EEESB_SB_EEENS1_56KernelTmaWarpSpecializedCooperativeBlockwiseScalingSm120ILi2EEEEENS5_IJNSA_ILi128EEESG_SG_EEENS_12float_e4m3_tENS5_IJNS5_IJlSB_lEEENS4_6LayoutINS5_IJNS5_IJSG_iEEESL_iEEENS5_IJNS5_IJNSA_ILi0EEESB_EEENS5_IJSN_iEEEiEEEEEEEESI_SS_NS4_8TiledMMAINS4_8MMA_AtomIJNS4_16SM120_16x8x32_TNISI_SI_fEEEEENSK_INS5_IJNSA_ILi4EEENSA_ILi2EEESB_EEENS5_IJSB_SY_SN_EEEEENS5_IJSG_NSA_ILi32EEES13_EEEEENS4_13SM90_TMA_LOADENS4_14ComposedLayoutINS4_7SwizzleILi3ELi4ELi3EEENS4_18smem_ptr_flag_bitsILi8EEENSK_INS5_IJNSA_ILi8EEESG_EEENS5_IJSG_SB_EEEEEEENS4_9Copy_AtomIJNS4_17SM75_U32x4_LDSM_NEhEEENS4_8identityES16_S1G_S1J_S1K_EENS_8epilogue10collective18CollectiveEpilogueINS1M_22Sm90TmaWarpSpecializedILi3ELi2ELi4ELb1ELb0EEEJSH_NS5_IJNSA_ILi64EEES13_EEENS_10bfloat16_tESJ_S1T_SJ_NS1M_6fusion15FusionCallbacksINS1M_23Sm120TmaWarpSpecializedILi3ELi2ELi4ELb1ELb0EEENS1U_17LinearCombinationIS1T_fS1T_fLNS_15FloatRoundStyleE2EEESH_S1S_JEEES16_NS17_INS18_ILi2ELi4ELi3EEENS1A_ILi16EEENSK_INS5_IJS1C_S13_EEENS5_IJS13_SB_EEEEEEENS4_17SM75_U32x2_LDSM_NENS4_14SM90_TMA_STOREES27_NS4_17SM90_U32x2_STSM_NENS1H_IJS2A_NS_6half_tEEEEvEEEvvEEEEvNT_6ParamsE)
	.align		4
        /*000c*/ 	.word	index@(vprintf)
	.align		4
        /*0010*/ 	.word	index@(_ZN7cutlass13device_kernelINS_4gemm6kernel13GemmUniversalIN4cute5tupleIJiiiiEEENS1_10collective13CollectiveMmaINS1_47MainloopSm120TmaWarpSpecializedBlockwiseScalingILi2ELi2ENS5_IJNS4_1CILi1EEESB_SB_EEENS1_56KernelTmaWarpSpecializedCooperativeBlockwiseScalingSm120ILi2EEEEENS5_IJNSA_ILi128EEESG_SG_EEENS_12float_e4m3_tENS5_IJNS5_IJlSB_lEEENS4_6LayoutINS5_IJNS5_IJSG_iEEESL_iEEENS5_IJNS5_IJNSA_ILi0EEESB_EEENS5_IJSN_iEEEiEEEEEEEESI_SS_NS4_8TiledMMAINS4_8MMA_AtomIJNS4_16SM120_16x8x32_TNISI_SI_fEEEEENSK_INS5_IJNSA_ILi4EEENSA_ILi2EEESB_EEENS5_IJSB_SY_SN_EEEEENS5_IJSG_NSA_ILi32EEES13_EEEEENS4_13SM90_TMA_LOADENS4_14ComposedLayoutINS4_7SwizzleILi3ELi4ELi3EEENS4_18smem_ptr_flag_bitsILi8EEENSK_INS5_IJNSA_ILi8EEESG_EEENS5_IJSG_SB_EEEEEEENS4_9Copy_AtomIJNS4_17SM75_U32x4_LDSM_NEhEEENS4_8identityES16_S1G_S1J_S1K_EENS_8epilogue10collective18CollectiveEpilogueINS1M_22Sm90TmaWarpSpecializedILi3ELi2ELi4ELb1ELb0EEEJSH_NS5_IJNSA_ILi64EEES13_EEENS_10bfloat16_tESJ_S1T_SJ_NS1M_6fusion15FusionCallbacksINS1M_23Sm120TmaWarpSpecializedILi3ELi2ELi4ELb1ELb0EEENS1U_17LinearCombinationIS1T_fS1T_fLNS_15FloatRoundStyleE2EEESH_S1S_JEEES16_NS17_INS18_ILi2ELi4ELi3EEENS1A_ILi16EEENSK_INS5_IJS1C_S13_EEENS5_IJS13_SB_EEEEEEENS4_17SM75_U32x2_LDSM_NENS4_14SM90_TMA_STOREES27_NS4_17SM90_U32x2_STSM_NENS1H_IJS2A_NS_6half_tEEEEvEEEvvEEEEvNT_6ParamsE)
	.align		4
        /*0014*/ 	.word	index@(__assertfail)
	.align		4
        /*0018*/ 	.word	0x00000000
	.align		4
        /*001c*/ 	.word	0xfffffffe
	.align		4
        /*0020*/ 	.word	0x00000000
	.align		4
        /*0024*/ 	.word	0xfffffffd
	.align		4
        /*0028*/ 	.word	0x00000000
	.align		4
        /*002c*/ 	.word	0xfffffffc


//--------------------- .nv.constant4             --------------------------
	.section	.nv.constant4,"a",@progbits
	.align	8
	.align		8
.nv.constant4:
        /*0000*/ 	.dword	vprintf
	.align		8
        /*0008*/ 	.dword	__assertfail
	.align		8
        /*0010*/ 	.dword	__unnamed_1
	.align		8
        /*0018*/ 	.dword	_ZN34_INTERNAL_0d39980c_4_k_cu_stride_A4cuda3std3__45__cpo5beginE
	.align		8
        /*0020*/ 	.dword	_ZN34_INTERNAL_0d39980c_4_k_cu_stride_A4cuda3std3__45__cpo3endE
	.align		8
        /*0028*/ 	.dword	_ZN34_INTERNAL_0d39980c_4_k_cu_stride_A4cuda3std3__45__cpo6cbeginE
	.align		8
        /*0030*/ 	.dword	_ZN34_INTERNAL_0d39980c_4_k_cu_stride_A4cuda3std3__45__cpo4cendE
	.align		8
        /*0038*/ 	.dword	_ZN34_INTERNAL_0d39980c_4_k_cu_stride_A4cuda3std3__436_GLOBAL__N__0d39980c_4_k_cu_stride_A6ignoreE
	.align		8
        /*0040*/ 	.dword	_ZN34_INTERNAL_0d39980c_4_k_cu_stride_A4cuda3std3__419piecewise_constructE
	.align		8
        /*0048*/ 	.dword	_ZN34_INTERNAL_0d39980c_4_k_cu_stride_A4cuda3std3__48in_placeE
	.align		8
        /*0050*/ 	.dword	_ZN34_INTERNAL_0d39980c_4_k_cu_stride_A4cuda3std6ranges3__45__cpo4swapE
	.align		8
        /*0058*/ 	.dword	_ZN34_INTERNAL_0d39980c_4_k_cu_stride_A4cuda3std6ranges3__45__cpo9iter_moveE
	.align		8
        /*0060*/ 	.dword	_ZN34_INTERNAL_0d39980c_4_k_cu_stride_A4cute7productE
	.align		8
        /*0068*/ 	.dword	_ZN34_INTERNAL_0d39980c_4_k_cu_stride_A4cute1_E
	.align		8
        /*0070*/ 	.dword	$str$18
	.align		8
        /*0078*/ 	.dword	$str$19
	.align		8
        /*0080*/ 	.dword	$str$20


//--------------------- .text._ZN7cutlass13device_kernelINS_4gemm6kernel13GemmUniversalIN4cute5tupleIJiiiiEEENS1_10collective13CollectiveMmaINS1_47MainloopSm120TmaWarpSpecializedBlockwiseScalingILi2ELi2ENS5_IJNS4_1CILi1EEESB_SB_EEENS1_56KernelTmaWarpSpecializedCooperativeBlockwiseScalingSm120ILi2EEEEENS5_IJNSA_ILi128EEESG_SG_EEENS_12float_e4m3_tENS5_IJNS5_IJlSB_lEEENS4_6LayoutINS5_IJNS5_IJSG_iEEESL_iEEENS5_IJNS5_IJNSA_ILi0EEESB_EEENS5_IJSN_iEEEiEEEEEEEESI_SS_NS4_8TiledMMAINS4_8MMA_AtomIJNS4_16SM120_16x8x32_TNISI_SI_fEEEEENSK_INS5_IJNSA_ILi4EEENSA_ILi2EEESB_EEENS5_IJSB_SY_SN_EEEEENS5_IJSG_NSA_ILi32EEES13_EEEEENS4_13SM90_TMA_LOADENS4_14ComposedLayoutINS4_7SwizzleILi3ELi4ELi3EEENS4_18smem_ptr_flag_bitsILi8EEENSK_INS5_IJNSA_ILi8EEESG_EEENS5_IJSG_SB_EEEEEEENS4_9Copy_AtomIJNS4_17SM75_U32x4_LDSM_NEhEEENS4_8identityES16_S1G_S1J_S1K_EENS_8epilogue10collective18CollectiveEpilogueINS1M_22Sm90TmaWarpSpecializedILi3ELi2ELi4ELb1ELb0EEEJSH_NS5_IJNSA_ILi64EEES13_EEENS_10bfloat16_tESJ_S1T_SJ_NS1M_6fusion15FusionCallbacksINS1M_23Sm120TmaWarpSpecializedILi3ELi2ELi4ELb1ELb0EEENS1U_17LinearCombinationIS1T_fS1T_fLNS_15FloatRoundStyleE2EEESH_S1S_JEEES16_NS17_INS18_ILi2ELi4ELi3EEENS1A_ILi16EEENSK_INS5_IJS1C_S13_EEENS5_IJS13_SB_EEEEEEENS4_17SM75_U32x2_LDSM_NENS4_14SM90_TMA_STOREES27_NS4_17SM90_U32x2_STSM_NENS1H_IJS2A_NS_6half_tEEEEvEEEvvEEEEvNT_6ParamsE --------------------------
	.section	.text._ZN7cutlass13device_kernelINS_4gemm6kernel13GemmUniversalIN4cute5tupleIJiiiiEEENS1_10collective13CollectiveMmaINS1_47MainloopSm120TmaWarpSpecializedBlockwiseScalingILi2ELi2ENS5_IJNS4_1CILi1EEESB_SB_EEENS1_56KernelTmaWarpSpecializedCooperativeBlockwiseScalingSm120ILi2EEEEENS5_IJNSA_ILi128EEESG_SG_EEENS_12float_e4m3_tENS5_IJNS5_IJlSB_lEEENS4_6LayoutINS5_IJNS5_IJSG_iEEESL_iEEENS5_IJNS5_IJNSA_ILi0EEESB_EEENS5_IJSN_iEEEiEEEEEEEESI_SS_NS4_8TiledMMAINS4_8MMA_AtomIJNS4_16SM120_16x8x32_TNISI_SI_fEEEEENSK_INS5_IJNSA_ILi4EEENSA_ILi2EEESB_EEENS5_IJSB_SY_SN_EEEEENS5_IJSG_NSA_ILi32EEES13_EEEEENS4_13SM90_TMA_LOADENS4_14ComposedLayoutINS4_7SwizzleILi3ELi4ELi3EEENS4_18smem_ptr_flag_bitsILi8EEENSK_INS5_IJNSA_ILi8EEESG_EEENS5_IJSG_SB_EEEEEEENS4_9Copy_AtomIJNS4_17SM75_U32x4_LDSM_NEhEEENS4_8identityES16_S1G_S1J_S1K_EENS_8epilogue10collective18CollectiveEpilogueINS1M_22Sm90TmaWarpSpecializedILi3ELi2ELi4ELb1ELb0EEEJSH_NS5_IJNSA_ILi64EEES13_EEENS_10bfloat16_tESJ_S1T_SJ_NS1M_6fusion15FusionCallbacksINS1M_23Sm120TmaWarpSpecializedILi3ELi2ELi4ELb1ELb0EEENS1U_17LinearCombinationIS1T_fS1T_fLNS_15FloatRoundStyleE2EEESH_S1S_JEEES16_NS17_INS18_ILi2ELi4ELi3EEENS1A_ILi16EEENSK_INS5_IJS1C_S13_EEENS5_IJS13_SB_EEEEEEENS4_17SM75_U32x2_LDSM_NENS4_14SM90_TMA_STOREES27_NS4_17SM90_U32x2_STSM_NENS1H_IJS2A_NS_6half_tEEEEvEEEvvEEEEvNT_6ParamsE,"ax",@progbits
	.align	128
.text._ZN7cutlass13device_kernelINS_4gemm6kernel13GemmUniversalIN4cute5tupleIJiiiiEEENS1_10collective13CollectiveMmaINS1_47MainloopSm120TmaWarpSpecializedBlockwiseScalingILi2ELi2ENS5_IJNS4_1CILi1EEESB_SB_EEENS1_56KernelTmaWarpSpecializedCooperativeBlockwiseScalingSm120ILi2EEEEENS5_IJNSA_ILi128EEESG_SG_EEENS_12float_e4m3_tENS5_IJNS5_IJlSB_lEEENS4_6LayoutINS5_IJNS5_IJSG_iEEESL_iEEENS5_IJNS5_IJNSA_ILi0EEESB_EEENS5_IJSN_iEEEiEEEEEEEESI_SS_NS4_8TiledMMAINS4_8MMA_AtomIJNS4_16SM120_16x8x32_TNISI_SI_fEEEEENSK_INS5_IJNSA_ILi4EEENSA_ILi2EEESB_EEENS5_IJSB_SY_SN_EEEEENS5_IJSG_NSA_ILi32EEES13_EEEEENS4_13SM90_TMA_LOADENS4_14ComposedLayoutINS4_7SwizzleILi3ELi4ELi3EEENS4_18smem_ptr_flag_bitsILi8EEENSK_INS5_IJNSA_ILi8EEESG_EEENS5_IJSG_SB_EEEEEEENS4_9Copy_AtomIJNS4_17SM75_U32x4_LDSM_NEhEEENS4_8identityES16_S1G_S1J_S1K_EENS_8epilogue10collective18CollectiveEpilogueINS1M_22Sm90TmaWarpSpecializedILi3ELi2ELi4ELb1ELb0EEEJSH_NS5_IJNSA_ILi64EEES13_EEENS_10bfloat16_tESJ_S1T_SJ_NS1M_6fusion15FusionCallbacksINS1M_23Sm120TmaWarpSpecializedILi3ELi2ELi4ELb1ELb0EEENS1U_17LinearCombinationIS1T_fS1T_fLNS_15FloatRoundStyleE2EEESH_S1S_JEEES16_NS17_INS18_ILi2ELi4ELi3EEENS1A_ILi16EEENSK_INS5_IJS1C_S13_EEENS5_IJS13_SB_EEEEEEENS4_17SM75_U32x2_LDSM_NENS4_14SM90_TMA_STOREES27_NS4_17SM90_U32x2_STSM_NENS1H_IJS2A_NS_6half_tEEEEvEEEvvEEEEvNT_6ParamsE:
        .type           _ZN7cutlass13device_kernelINS_4gemm6kernel13GemmUniversalIN4cute5tupleIJiiiiEEENS1_10collective13CollectiveMmaINS1_47MainloopSm120TmaWarpSpecializedBlockwiseScalingILi2ELi2ENS5_IJNS4_1CILi1EEESB_SB_EEENS1_56KernelTmaWarpSpecializedCooperativeBlockwiseScalingSm120ILi2EEEEENS5_IJNSA_ILi128EEESG_SG_EEENS_12float_e4m3_tENS5_IJNS5_IJlSB_lEEENS4_6LayoutINS5_IJNS5_IJSG_iEEESL_iEEENS5_IJNS5_IJNSA_ILi0EEESB_EEENS5_IJSN_iEEEiEEEEEEEESI_SS_NS4_8TiledMMAINS4_8MMA_AtomIJNS4_16SM120_16x8x32_TNISI_SI_fEEEEENSK_INS5_IJNSA_ILi4EEENSA_ILi2EEESB_EEENS5_IJSB_SY_SN_EEEEENS5_IJSG_NSA_ILi32EEES13_EEEEENS4_13SM90_TMA_LOADENS4_14ComposedLayoutINS4_7SwizzleILi3ELi4ELi3EEENS4_18smem_ptr_flag_bitsILi8EEENSK_INS5_IJNSA_ILi8EEESG_EEENS5_IJSG_SB_EEEEEEENS4_9Copy_AtomIJNS4_17SM75_U32x4_LDSM_NEhEEENS4_8identityES16_S1G_S1J_S1K_EENS_8epilogue10collective18CollectiveEpilogueINS1M_22Sm90TmaWarpSpecializedILi3ELi2ELi4ELb1ELb0EEEJSH_NS5_IJNSA_ILi64EEES13_EEENS_10bfloat16_tESJ_S1T_SJ_NS1M_6fusion15FusionCallbacksINS1M_23Sm120TmaWarpSpecializedILi3ELi2ELi4ELb1ELb0EEENS1U_17LinearCombinationIS1T_fS1T_fLNS_15FloatRoundStyleE2EEESH_S1S_JEEES16_NS17_INS18_ILi2ELi4ELi3EEENS1A_ILi16EEENSK_INS5_IJS1C_S13_EEENS5_IJS13_SB_EEEEEEENS4_17SM75_U32x2_LDSM_NENS4_14SM90_TMA_STOREES27_NS4_17SM90_U32x2_STSM_NENS1H_IJS2A_NS_6half_tEEEEvEEEvvEEEEvNT_6ParamsE,@function
        .size           _ZN7cutlass13device_kernelINS_4gemm6kernel13GemmUniversalIN4cute5tupleIJiiiiEEENS1_10collective13CollectiveMmaINS1_47MainloopSm120TmaWarpSpecializedBlockwiseScalingILi2ELi2ENS5_IJNS4_1CILi1EEESB_SB_EEENS1_56KernelTmaWarpSpecializedCooperativeBlockwiseScalingSm120ILi2EEEEENS5_IJNSA_ILi128EEESG_SG_EEENS_12float_e4m3_tENS5_IJNS5_IJlSB_lEEENS4_6LayoutINS5_IJNS5_IJSG_iEEESL_iEEENS5_IJNS5_IJNSA_ILi0EEESB_EEENS5_IJSN_iEEEiEEEEEEEESI_SS_NS4_8TiledMMAINS4_8MMA_AtomIJNS4_16SM120_16x8x32_TNISI_SI_fEEEEENSK_INS5_IJNSA_ILi4EEENSA_ILi2EEESB_EEENS5_IJSB_SY_SN_EEEEENS5_IJSG_NSA_ILi32EEES13_EEEEENS4_13SM90_TMA_LOADENS4_14ComposedLayoutINS4_7SwizzleILi3ELi4ELi3EEENS4_18smem_ptr_flag_bitsILi8EEENSK_INS5_IJNSA_ILi8EEESG_EEENS5_IJSG_SB_EEEEEEENS4_9Copy_AtomIJNS4_17SM75_U32x4_LDSM_NEhEEENS4_8identityES16_S1G_S1J_S1K_EENS_8epilogue10collective18CollectiveEpilogueINS1M_22Sm90TmaWarpSpecializedILi3ELi2ELi4ELb1ELb0EEEJSH_NS5_IJNSA_ILi64EEES13_EEENS_10bfloat16_tESJ_S1T_SJ_NS1M_6fusion15FusionCallbacksINS1M_23Sm120TmaWarpSpecializedILi3ELi2ELi4ELb1ELb0EEENS1U_17LinearCombinationIS1T_fS1T_fLNS_15FloatRoundStyleE2EEESH_S1S_JEEES16_NS17_INS18_ILi2ELi4ELi3EEENS1A_ILi16EEENSK_INS5_IJS1C_S13_EEENS5_IJS13_SB_EEEEEEENS4_17SM75_U32x2_LDSM_NENS4_14SM90_TMA_STOREES27_NS4_17SM90_U32x2_STSM_NENS1H_IJS2A_NS_6half_tEEEEvEEEvvEEEEvNT_6ParamsE,(.L_x_3 - _ZN7cutlass13device_kernelINS_4gemm6kernel13GemmUniversalIN4cute5tupleIJiiiiEEENS1_10collective13CollectiveMmaINS1_47MainloopSm120TmaWarpSpecializedBlockwiseScalingILi2ELi2ENS5_IJNS4_1CILi1EEESB_SB_EEENS1_56KernelTmaWarpSpecializedCooperativeBlockwiseScalingSm120ILi2EEEEENS5_IJNSA_ILi128EEESG_SG_EEENS_12float_e4m3_tENS5_IJNS5_IJlSB_lEEENS4_6LayoutINS5_IJNS5_IJSG_iEEESL_iEEENS5_IJNS5_IJNSA_ILi0EEESB_EEENS5_IJSN_iEEEiEEEEEEEESI_SS_NS4_8TiledMMAINS4_8MMA_AtomIJNS4_16SM120_16x8x32_TNISI_SI_fEEEEENSK_INS5_IJNSA_ILi4EEENSA_ILi2EEESB_EEENS5_IJSB_SY_SN_EEEEENS5_IJSG_NSA_ILi32EEES13_EEEEENS4_13SM90_TMA_LOADENS4_14ComposedLayoutINS4_7SwizzleILi3ELi4ELi3EEENS4_18smem_ptr_flag_bitsILi8EEENSK_INS5_IJNSA_ILi8EEESG_EEENS5_IJSG_SB_EEEEEEENS4_9Copy_AtomIJNS4_17SM75_U32x4_LDSM_NEhEEENS4_8identityES16_S1G_S1J_S1K_EENS_8epilogue10collective18CollectiveEpilogueINS1M_22Sm90TmaWarpSpecializedILi3ELi2ELi4ELb1ELb0EEEJSH_NS5_IJNSA_ILi64EEES13_EEENS_10bfloat16_tESJ_S1T_SJ_NS1M_6fusion15FusionCallbacksINS1M_23Sm120TmaWarpSpecializedILi3ELi2ELi4ELb1ELb0EEENS1U_17LinearCombinationIS1T_fS1T_fLNS_15FloatRoundStyleE2EEESH_S1S_JEEES16_NS17_INS18_ILi2ELi4ELi3EEENS1A_ILi16EEENSK_INS5_IJS1C_S13_EEENS5_IJS13_SB_EEEEEEENS4_17SM75_U32x2_LDSM_NENS4_14SM90_TMA_STOREES27_NS4_17SM90_U32x2_STSM_NENS1H_IJS2A_NS_6half_tEEEEvEEEvvEEEEvNT_6ParamsE)
        .other          _ZN7cutlass13device_kernelINS_4gemm6kernel13GemmUniversalIN4cute5tupleIJiiiiEEENS1_10collective13CollectiveMmaINS1_47MainloopSm120TmaWarpSpecializedBlockwiseScalingILi2ELi2ENS5_IJNS4_1CILi1EEESB_SB_EEENS1_56KernelTmaWarpSpecializedCooperativeBlockwiseScalingSm120ILi2EEEEENS5_IJNSA_ILi128EEESG_SG_EEENS_12float_e4m3_tENS5_IJNS5_IJlSB_lEEENS4_6LayoutINS5_IJNS5_IJSG_iEEESL_iEEENS5_IJNS5_IJNSA_ILi0EEESB_EEENS5_IJSN_iEEEiEEEEEEEESI_SS_NS4_8TiledMMAINS4_8MMA_AtomIJNS4_16SM120_16x8x32_TNISI_SI_fEEEEENSK_INS5_IJNSA_ILi4EEENSA_ILi2EEESB_EEENS5_IJSB_SY_SN_EEEEENS5_IJSG_NSA_ILi32EEES13_EEEEENS4_13SM90_TMA_LOADENS4_14ComposedLayoutINS4_7SwizzleILi3ELi4ELi3EEENS4_18smem_ptr_flag_bitsILi8EEENSK_INS5_IJNSA_ILi8EEESG_EEENS5_IJSG_SB_EEEEEEENS4_9Copy_AtomIJNS4_17SM75_U32x4_LDSM_NEhEEENS4_8identityES16_S1G_S1J_S1K_EENS_8epilogue10collective18CollectiveEpilogueINS1M_22Sm90TmaWarpSpecializedILi3ELi2ELi4ELb1ELb0EEEJSH_NS5_IJNSA_ILi64EEES13_EEENS_10bfloat16_tESJ_S1T_SJ_NS1M_6fusion15FusionCallbacksINS1M_23Sm120TmaWarpSpecializedILi3ELi2ELi4ELb1ELb0EEENS1U_17LinearCombinationIS1T_fS1T_fLNS_15FloatRoundStyleE2EEESH_S1S_JEEES16_NS17_INS18_ILi2ELi4ELi3EEENS1A_ILi16EEENSK_INS5_IJS1C_S13_EEENS5_IJS13_SB_EEEEEEENS4_17SM75_U32x2_LDSM_NENS4_14SM90_TMA_STOREES27_NS4_17SM90_U32x2_STSM_NENS1H_IJS2A_NS_6half_tEEEEvEEEvvEEEEvNT_6ParamsE,@"STO_CUDA_ENTRY STV_DEFAULT"
_ZN7cutlass13device_kernelINS_4gemm6kernel13GemmUniversalIN4cute5tupleIJiiiiEEENS1_10collective13CollectiveMmaINS1_47MainloopSm120TmaWarpSpecializedBlockwiseScalingILi2ELi2ENS5_IJNS4_1CILi1EEESB_SB_EEENS1_56KernelTmaWarpSpecializedCooperativeBlockwiseScalingSm120ILi2EEEEENS5_IJNSA_ILi128EEESG_SG_EEENS_12float_e4m3_tENS5_IJNS5_IJlSB_lEEENS4_6LayoutINS5_IJNS5_IJSG_iEEESL_iEEENS5_IJNS5_IJNSA_ILi0EEESB_EEENS5_IJSN_iEEEiEEEEEEEESI_SS_NS4_8TiledMMAINS4_8MMA_AtomIJNS4_16SM120_16x8x32_TNISI_SI_fEEEEENSK_INS5_IJNSA_ILi4EEENSA_ILi2EEESB_EEENS5_IJSB_SY_SN_EEEEENS5_IJSG_NSA_ILi32EEES13_EEEEENS4_13SM90_TMA_LOADENS4_14ComposedLayoutINS4_7SwizzleILi3ELi4ELi3EEENS4_18smem_ptr_flag_bitsILi8EEENSK_INS5_IJNSA_ILi8EEESG_EEENS5_IJSG_SB_EEEEEEENS4_9Copy_AtomIJNS4_17SM75_U32x4_LDSM_NEhEEENS4_8identityES16_S1G_S1J_S1K_EENS_8epilogue10collective18CollectiveEpilogueINS1M_22Sm90TmaWarpSpecializedILi3ELi2ELi4ELb1ELb0EEEJSH_NS5_IJNSA_ILi64EEES13_EEENS_10bfloat16_tESJ_S1T_SJ_NS1M_6fusion15FusionCallbacksINS1M_23Sm120TmaWarpSpecializedILi3ELi2ELi4ELb1ELb0EEENS1U_17LinearCombinationIS1T_fS1T_fLNS_15FloatRoundStyleE2EEESH_S1S_JEEES16_NS17_INS18_ILi2ELi4ELi3EEENS1A_ILi16EEENSK_INS5_IJS1C_S13_EEENS5_IJS13_SB_EEEEEEENS4_17SM75_U32x2_LDSM_NENS4_14SM90_TMA_STOREES27_NS4_17SM90_U32x2_STSM_NENS1H_IJS2A_NS_6half_tEEEEvEEEvvEEEEvNT_6ParamsE:
[----:B------:R-:W0:Y:S01]  /*0000*/  LDC R1, c[0x0][0x37c] ;  /* 0x0000df00ff017b82 */ /* 0x000e220000000800 */
[----:B------:R-:W-:Y:S01]  /*0010*/  MOV R0, 0x8 ;  /* 0x0000000800007802 */ /* 0x000fe20000000f00 */
[----:B------:R-:W1:Y:S01]  /*0020*/  LDCU.64 UR4, c[0x4][0x70] ;  /* 0x01000e00ff0477ac */ /* 0x000e620008000a00 */
[----:B------:R-:W-:Y:S02]  /*0030*/  HFMA2 R13, -RZ, RZ, 0, 0 ;  /* 0x00000000ff0d7431 */ /* 0x000fe400000001ff */
[----:B------:R-:W-:-:S03]  /*0040*/  IMAD.MOV.U32 R8, RZ, RZ, 0x16e ;  /* 0x0000016eff087424 */ /* 0x000fc600078e00ff */
[----:B------:R2:W3:Y:S01]  /*0050*/  LDC.64 R2, c[0x4][R0] ;  /* 0x0100000000027b82 */ /* 0x0004e20000000a00 */
[----:B------:R-:W4:Y:S01]  /*0060*/  LDCU.64 UR6, c[0x4][0x78] ;  /* 0x01000f00ff0677ac */ /* 0x000f220008000a00 */
[----:B------:R-:W-:Y:S01]  /*0070*/  IMAD.MOV.U32 R12, RZ, RZ, 0x1 ;  /* 0x00000001ff0c7424 */ /* 0x000fe200078e00ff */
[----:B------:R-:W5:Y:S01]  /*0080*/  LDCU.64 UR8, c[0x4][0x10] ;  /* 0x01000200ff0877ac */ /* 0x000f620008000a00 */
[----:B-1----:R-:W-:Y:S02]  /*0090*/  IMAD.U32 R4, RZ, RZ, UR4 ;  /* 0x00000004ff047e24 */ /* 0x002fe4000f8e00ff */
[----:B------:R-:W-:Y:S01]  /*00a0*/  IMAD.U32 R5, RZ, RZ, UR5 ;  /* 0x00000005ff057e24 */ /* 0x000fe2000f8e00ff */
[----:B----4-:R-:W-:Y:S01]  /*00b0*/  MOV R6, UR6 ;  /* 0x0000000600067c02 */ /* 0x010fe20008000f00 */
[----:B------:R-:W-:Y:S02]  /*00c0*/  IMAD.U32 R7, RZ, RZ, UR7 ;  /* 0x00000007ff077e24 */ /* 0x000fe4000f8e00ff */
[----:B-----5:R-:W-:Y:S01]  /*00d0*/  IMAD.U32 R10, RZ, RZ, UR8 ;  /* 0x00000008ff0a7e24 */ /* 0x020fe2000f8e00ff */
[----:B--2---:R-:W-:-:S07]  /*00e0*/  MOV R11, UR9 ;  /* 0x00000009000b7c02 */ /* 0x004fce0008000f00 */
[----:B------:R-:W-:-:S07]  /*00f0*/  LEPC R20, `(.L_x_0) ;  /* 0x000000001014794e */ /* 0x000fce0000000000 */
[----:B0--3--:R-:W-:Y:S05]  /*0100*/  CALL.ABS.NOINC R2 ;  /* 0x0000000002007343 */ /* 0x009fea0003c00000 */
.L_x_0:
[----:B------:R-:W-:Y:S01]  /*0110*/  MOV R0, 0x0 ;  /* 0x0000000000007802 */ /* 0x000fe20000000f00 */
[----:B------:R-:W0:Y:S01]  /*0120*/  LDCU.64 UR4, c[0x4][0x80] ;  /* 0x01001000ff0477ac */ /* 0x000e220008000a00 */
[----:B------:R-:W-:Y:S02]  /*0130*/  CS2R R6, SRZ ;  /* 0x0000000000067805 */ /* 0x000fe4000001ff00 */
[----:B------:R1:W2:Y:S01]  /*0140*/  LDC.64 R2, c[0x4][R0] ;  /* 0x0100000000027b82 */ /* 0x0002a20000000a00 */
[----:B0-----:R-:W-:Y:S01]  /*0150*/  IMAD.U32 R4, RZ, RZ, UR4 ;  /* 0x00000004ff047e24 */ /* 0x001fe2000f8e00ff */
[----:B-1----:R-:W-:-:S07]  /*0160*/  MOV R5, UR5 ;  /* 0x0000000500057c02 */ /* 0x002fce0008000f00 */
[----:B------:R-:W-:-:S07]  /*0170*/  LEPC R20, `(.L_x_1) ;  /* 0x000000001014794e */ /* 0x000fce0000000000 */
[----:B--2---:R-:W-:Y:S05]  /*0180*/  CALL.ABS.NOINC R2 ;  /* 0x0000000002007343 */ /* 0x004fea0003c00000 */
.L_x_1:
[----:B------:R-:W-:Y:S05]  /*0190*/  BPT.TRAP 0x1 ;  /* 0x000000040000795c */ /* 0x000fea0000300000 */
[----:B------:R-:W-:Y:S05]  /*01a0*/  EXIT ;  /* 0x000000000000794d */ /* 0x000fea0003800000 */
.L_x_2:
[----:B------:R-:W-:-:S00]  /*01b0*/  BRA `(.L_x_2) ;  /* 0xfffffffc00fc7947 */ /* 0x000fc0000383ffff */
[----:B------:R-:W-:-:S00]  /*01c0*/  NOP ;  /* 0x0000000000007918 */ /* 0x000fc00000000000 */
        /* <DEDUP_REMOVED lines=11> */
.L_x_3:


//--------------------- .nv.global.init           --------------------------
	.section	.nv.global.init,"aw",@progbits
.nv.global.init:
	.type		$str$19,@object
	.size		$str$19,($str$20 - $str$19)
$str$19:
        /*0000*/ 	.byte	0x2f, 0x74, 0x6d, 0x70, 0x2f, 0x63, 0x75, 0x74, 0x6c, 0x61, 0x73, 0x73, 0x5f, 0x73, 0x77, 0x65
        /*0010*/ 	.byte	0x65, 0x70, 0x5f, 0x73, 0x72, 0x63, 0x2f, 0x69, 0x6e, 0x63, 0x6c, 0x75, 0x64, 0x65, 0x2f, 0x63
        /*0020*/ 	.byte	0x75, 0x74, 0x6c, 0x61, 0x73, 0x73, 0x2f, 0x67, 0x65, 0x6d, 0x6d, 0x2f, 0x6b, 0x65, 0x72, 0x6e
        /*0030*/ 	.byte	0x65, 0x6c, 0x2f, 0x73, 0x6d, 0x39, 0x30, 0x5f, 0x67, 0x65, 0x6d, 0x6d, 0x5f, 0x74, 0x6d, 0x61
        /*0040*/ 	.byte	0x5f, 0x77, 0x61, 0x72, 0x70, 0x73, 0x70, 0x65, 0x63, 0x69, 0x61, 0x6c, 0x69, 0x7a, 0x65, 0x64
        /*0050*/ 	.byte	0x5f, 0x63, 0x6f, 0x6f, 0x70, 0x65, 0x72, 0x61, 0x74, 0x69, 0x76, 0x65, 0x2e, 0x68, 0x70, 0x70
        /*0060*/ 	.byte	0x00
	.type		$str$20,@object
	.size		$str$20,($str$18 - $str$20)
$str$20:
        /*0061*/ 	.byte	0x45, 0x52, 0x52, 0x4f, 0x52, 0x20, 0x3a, 0x20, 0x41, 0x72, 0x63, 0x68, 0x20, 0x63, 0x6f, 0x6e
        /*0071*/ 	.byte	0x64, 0x69, 0x74, 0x69, 0x6f, 0x6e, 0x61, 0x6c, 0x20, 0x4d, 0x4d, 0x41, 0x20, 0x69, 0x6e, 0x73
        /*0081*/ 	.byte	0x74, 0x72, 0x75, 0x63, 0x74, 0x69, 0x6f, 0x6e, 0x20, 0x75, 0x73, 0x65, 0x64, 0x20, 0x77, 0x69
        /*0091*/ 	.byte	0x74, 0x68, 0x6f, 0x75, 0x74, 0x20, 0x74, 0x61, 0x72, 0x67, 0x65, 0x74, 0x69, 0x6e, 0x67, 0x20
        /*00a1*/ 	.byte	0x61, 0x70, 0x70, 0x72, 0x6f, 0x70, 0x72, 0x69, 0x61, 0x74, 0x65, 0x20, 0x63, 0x6f, 0x6d, 0x70
        /*00b1*/ 	.byte	0x75, 0x74, 0x65, 0x20, 0x63, 0x61, 0x70, 0x61, 0x62, 0x69, 0x6c, 0x69, 0x74, 0x79, 0x2e, 0x20
        /*00c1*/ 	.byte	0x41, 0x62, 0x6f, 0x72, 0x74, 0x69, 0x6e, 0x67, 0x2e, 0x0a, 0x00
	.type		$str$18,@object
	.size		$str$18,(__unnamed_1 - $str$18)
$str$18:
        /*00cc*/ 	.byte	0x30, 0x20, 0x26, 0x26, 0x20, 0x22, 0x45, 0x52, 0x52, 0x4f, 0x52, 0x20, 0x3a, 0x20, 0x41, 0x72
        /*00dc*/ 	.byte	0x63, 0x68, 0x20, 0x63, 0x6f, 0x6e, 0x64, 0x69, 0x74, 0x69, 0x6f, 0x6e, 0x61, 0x6c, 0x20, 0x4d
        /*00ec*/ 	.byte	0x4d, 0x41, 0x20, 0x69, 0x6e, 0x73, 0x74, 0x72, 0x75, 0x63, 0x74, 0x69, 0x6f, 0x6e, 0x20, 0x75
        /*00fc*/ 	.byte	0x73, 0x65, 0x64, 0x20, 0x77, 0x69, 0x74, 0x68, 0x6f, 0x75, 0x74, 0x20, 0x74, 0x61, 0x72, 0x67
        /*010c*/ 	.byte	0x65, 0x74, 0x69, 0x6e, 0x67, 0x20, 0x61, 0x70, 0x70, 0x72, 0x6f, 0x70, 0x72, 0x69, 0x61, 0x74
        /*011c*/ 	.byte	0x65, 0x20, 0x63, 0x6f, 0x6d, 0x70, 0x75, 0x74, 0x65, 0x20, 0x63, 0x61, 0x70, 0x61, 0x62, 0x69
        /*012c*/ 	.byte	0x6c, 0x69, 0x74, 0x79, 0x2e, 0x20, 0x41, 0x62, 0x6f, 0x72, 0x74, 0x69, 0x6e, 0x67, 0x2e, 0x5c
        /*013c*/ 	.byte	0x6e, 0x22, 0x00
	.type		__unnamed_1,@object
	.size		__unnamed_1,(.L_0 - __unnamed_1)
__unnamed_1:
        /*013f*/ 	.byte	0x76, 0x6f, 0x69, 0x64, 0x20, 0x63, 0x75, 0x74, 0x6c, 0x61, 0x73, 0x73, 0x3a, 0x3a, 0x67, 0x65
        /* <DEDUP_REMOVED lines=222> */
        /*0f2f*/ 	.byte	0x6f, 0x69, 0x64, 0x5d, 0x00
.L_0:


//--------------------- .nv.shared.reserved.0     --------------------------
	.section	.nv.shared.reserved.0,"aw",@nobits
	.weak		__nv_reservedSMEM_offset_0_alias
	.size		__nv_reservedSMEM_offset_0_alias, 0, 64
	.other		__nv_reservedSMEM_offset_0_alias,@"STO_CUDA_RESERVED_SHARED STV_DEFAULT"
__nv_reservedSMEM_offset_0_alias:
	.zero		0
	.zero		64


//--------------------- .nv.global                --------------------------
	.section	.nv.global,"aw",@nobits
.nv.global:
	.type		_ZN34_INTERNAL_0d39980c_4_k_cu_stride_A4cute1_E,@object
	.size		_ZN34_INTERNAL_0d39980c_4_k_cu_stride_A4cute1_E,(_ZN34_INTERNAL_0d39980c_4_k_cu_stride_A4cuda3std3__45__cpo6cbeginE - _ZN34_INTERNAL_0d39980c_4_k_cu_stride_A4cute1_E)
_ZN34_INTERNAL_0d39980c_4_k_cu_stride_A4cute1_E:
	.zero		1
	.type		_ZN34_INTERNAL_0d39980c_4_k_cu_stride_A4cuda3std3__45__cpo6cbeginE,@object
	.size		_ZN34_INTERNAL_0d39980c_4_k_cu_stride_A4cuda3std3__45__cpo6cbeginE,(_ZN34_INTERNAL_0d39980c_4_k_cu_stride_A4cuda3std3__48in_placeE - _ZN34_INTERNAL_0d39980c_4_k_cu_stride_A4cuda3std3__45__cpo6cbeginE)
_ZN34_INTERNAL_0d39980c_4_k_cu_stride_A4cuda3std3__45__cpo6cbeginE:
	.zero		1
	.type		_ZN34_INTERNAL_0d39980c_4_k_cu_stride_A4cuda3std3__48in_placeE,@object
	.size		_ZN34_INTERNAL_0d39980c_4_k_cu_stride_A4cuda3std3__48in_placeE,(_ZN34_INTERNAL_0d39980c_4_k_cu_stride_A4cuda3std6ranges3__45__cpo9iter_moveE - _ZN34_INTERNAL_0d39980c_4_k_cu_stride_A4cuda3std3__48in_placeE)
_ZN34_INTERNAL_0d39980c_4_k_cu_stride_A4cuda3std3__48in_placeE:
	.zero		1
	.type		_ZN34_INTERNAL_0d39980c_4_k_cu_stride_A4cuda3std6ranges3__45__cpo9iter_moveE,@object
	.size		_ZN34_INTERNAL_0d39980c_4_k_cu_stride_A4cuda3std6ranges3__45__cpo9iter_moveE,(_ZN34_INTERNAL_0d39980c_4_k_cu_stride_A4cuda3std3__45__cpo5beginE - _ZN34_INTERNAL_0d39980c_4_k_cu_stride_A4cuda3std6ranges3__45__cpo9iter_moveE)
_ZN34_INTERNAL_0d39980c_4_k_cu_stride_A4cuda3std6ranges3__45__cpo9iter_moveE:
	.zero		1
	.type		_ZN34_INTERNAL_0d39980c_4_k_cu_stride_A4cuda3std3__45__cpo5beginE,@object
	.size		_ZN34_INTERNAL_0d39980c_4_k_cu_stride_A4cuda3std3__45__cpo5beginE,(_ZN34_INTERNAL_0d39980c_4_k_cu_stride_A4cuda3std3__436_GLOBAL__N__0d39980c_4_k_cu_stride_A6ignoreE - _ZN34_INTERNAL_0d39980c_4_k_cu_stride_A4cuda3std3__45__cpo5beginE)
_ZN34_INTERNAL_0d39980c_4_k_cu_stride_A4cuda3std3__45__cpo5beginE:
	.zero		1
	.type		_ZN34_INTERNAL_0d39980c_4_k_cu_stride_A4cuda3std3__436_GLOBAL__N__0d39980c_4_k_cu_stride_A6ignoreE,@object
	.size		_ZN34_INTERNAL_0d39980c_4_k_cu_stride_A4cuda3std3__436_GLOBAL__N__0d39980c_4_k_cu_stride_A6ignoreE,(_ZN34_INTERNAL_0d39980c_4_k_cu_stride_A4cute7productE - _ZN34_INTERNAL_0d39980c_4_k_cu_stride_A4cuda3std3__436_GLOBAL__N__0d39980c_4_k_cu_stride_A6ignoreE)
_ZN34_INTERNAL_0d39980c_4_k_cu_stride_A4cuda3std3__436_GLOBAL__N__0d39980c_4_k_cu_stride_A6ignoreE:
	.zero		1
	.type		_ZN34_INTERNAL_0d39980c_4_k_cu_stride_A4cute7productE,@object
	.size		_ZN34_INTERNAL_0d39980c_4_k_cu_stride_A4cute7productE,(_ZN34_INTERNAL_0d39980c_4_k_cu_stride_A4cuda3std3__45__cpo3endE - _ZN34_INTERNAL_0d39980c_4_k_cu_stride_A4cute7productE)
_ZN34_INTERNAL_0d39980c_4_k_cu_stride_A4cute7productE:
	.zero		1
	.type		_ZN34_INTERNAL_0d39980c_4_k_cu_stride_A4cuda3std3__45__cpo3endE,@object
	.size		_ZN34_INTERNAL_0d39980c_4_k_cu_stride_A4cuda3std3__45__cpo3endE,(_ZN34_INTERNAL_0d39980c_4_k_cu_stride_A4cuda3std3__419piecewise_constructE - _ZN34_INTERNAL_0d39980c_4_k_cu_stride_A4cuda3std3__45__cpo3endE)
_ZN34_INTERNAL_0d39980c_4_k_cu_stride_A4cuda3std3__45__cpo3endE:
	.zero		1
	.type		_ZN34_INTERNAL_0d39980c_4_k_cu_stride_A4cuda3std3__419piecewise_constructE,@object
	.size		_ZN34_INTERNAL_0d39980c_4_k_cu_stride_A4cuda3std3__419piecewise_constructE,(_ZN34_INTERNAL_0d39980c_4_k_cu_stride_A4cuda3std3__45__cpo4cendE - _ZN34_INTERNAL_0d39980c_4_k_cu_stride_A4cuda3std3__419piecewise_constructE)
_ZN34_INTERNAL_0d39980c_4_k_cu_stride_A4cuda3std3__419piecewise_constructE:
	.zero		1
	.type		_ZN34_INTERNAL_0d39980c_4_k_cu_stride_A4cuda3std3__45__cpo4cendE,@object
	.size		_ZN34_INTERNAL_0d39980c_4_k_cu_stride_A4cuda3std3__45__cpo4cendE,(_ZN34_INTERNAL_0d39980c_4_k_cu_stride_A4cuda3std6ranges3__45__cpo4swapE - _ZN34_INTERNAL_0d39980c_4_k_cu_stride_A4cuda3std3__45__cpo4cendE)
_ZN34_INTERNAL_0d39980c_4_k_cu_stride_A4cuda3std3__45__cpo4cendE:
	.zero		1
	.type		_ZN34_INTERNAL_0d39980c_4_k_cu_stride_A4cuda3std6ranges3__45__cpo4swapE,@object
	.size		_ZN34_INTERNAL_0d39980c_4_k_cu_stride_A4cuda3std6ranges3__45__cpo4swapE,(.L_8 - _ZN34_INTERNAL_0d39980c_4_k_cu_stride_A4cuda3std6ranges3__45__cpo4swapE)
_ZN34_INTERNAL_0d39980c_4_k_cu_stride_A4cuda3std6ranges3__45__cpo4swapE:
	.zero		1
.L_8:


//--------------------- .nv.constant0._ZN7cutlass13device_kernelINS_4gemm6kernel13GemmUniversalIN4cute5tupleIJiiiiEEENS1_10collective13CollectiveMmaINS1_47MainloopSm120TmaWarpSpecializedBlockwiseScalingILi2ELi2ENS5_IJNS4_1CILi1EEESB_SB_EEENS1_56KernelTmaWarpSpecializedCooperativeBlockwiseScalingSm120ILi2EEEEENS5_IJNSA_ILi128EEESG_SG_EEENS_12float_e4m3_tENS5_IJNS5_IJlSB_lEEENS4_6LayoutINS5_IJNS5_IJSG_iEEESL_iEEENS5_IJNS5_IJNSA_ILi0EEESB_EEENS5_IJSN_iEEEiEEEEEEEESI_SS_NS4_8TiledMMAINS4_8MMA_AtomIJNS4_16SM120_16x8x32_TNISI_SI_fEEEEENSK_INS5_IJNSA_ILi4EEENSA_ILi2EEESB_EEENS5_IJSB_SY_SN_EEEEENS5_IJSG_NSA_ILi32EEES13_EEEEENS4_13SM90_TMA_LOADENS4_14ComposedLayoutINS4_7SwizzleILi3ELi4ELi3EEENS4_18smem_ptr_flag_bitsILi8EEENSK_INS5_IJNSA_ILi8EEESG_EEENS5_IJSG_SB_EEEEEEENS4_9Copy_AtomIJNS4_17SM75_U32x4_LDSM_NEhEEENS4_8identityES16_S1G_S1J_S1K_EENS_8epilogue10collective18CollectiveEpilogueINS1M_22Sm90TmaWarpSpecializedILi3ELi2ELi4ELb1ELb0EEEJSH_NS5_IJNSA_ILi64EEES13_EEENS_10bfloat16_tESJ_S1T_SJ_NS1M_6fusion15FusionCallbacksINS1M_23Sm120TmaWarpSpecializedILi3ELi2ELi4ELb1ELb0EEENS1U_17LinearCombinationIS1T_fS1T_fLNS_15FloatRoundStyleE2EEESH_S1S_JEEES16_NS17_INS18_ILi2ELi4ELi3EEENS1A_ILi16EEENSK_INS5_IJS1C_S13_EEENS5_IJS13_SB_EEEEEEENS4_17SM75_U32x2_LDSM_NENS4_14SM90_TMA_STOREES27_NS4_17SM90_U32x2_STSM_NENS1H_IJS2A_NS_6half_tEEEEvEEEvvEEEEvNT_6ParamsE --------------------------
	.section	.nv.constant0._ZN7cutlass13device_kernelINS_4gemm6kernel13GemmUniversalIN4cute5tupleIJiiiiEEENS1_10collective13CollectiveMmaINS1_47MainloopSm120TmaWarpSpecializedBlockwiseScalingILi2ELi2ENS5_IJNS4_1CILi1EEESB_SB_EEENS1_56KernelTmaWarpSpecializedCooperativeBlockwiseScalingSm120ILi2EEEEENS5_IJNSA_ILi128EEESG_SG_EEENS_12float_e4m3_tENS5_IJNS5_IJlSB_lEEENS4_6LayoutINS5_IJNS5_IJSG_iEEESL_iEEENS5_IJNS5_IJNSA_ILi0EEESB_EEENS5_IJSN_iEEEiEEEEEEEESI_SS_NS4_8TiledMMAINS4_8MMA_AtomIJNS4_16SM120_16x8x32_TNISI_SI_fEEEEENSK_INS5_IJNSA_ILi4EEENSA_ILi2EEESB_EEENS5_IJSB_SY_SN_EEEEENS5_IJSG_NSA_ILi32EEES13_EEEEENS4_13SM90_TMA_LOADENS4_14ComposedLayoutINS4_7SwizzleILi3ELi4ELi3EEENS4_18smem_ptr_flag_bitsILi8EEENSK_INS5_IJNSA_ILi8EEESG_EEENS5_IJSG_SB_EEEEEEENS4_9Copy_AtomIJNS4_17SM75_U32x4_LDSM_NEhEEENS4_8identityES16_S1G_S1J_S1K_EENS_8epilogue10collective18CollectiveEpilogueINS1M_22Sm90TmaWarpSpecializedILi3ELi2ELi4ELb1ELb0EEEJSH_NS5_IJNSA_ILi64EEES13_EEENS_10bfloat16_tESJ_S1T_SJ_NS1M_6fusion15FusionCallbacksINS1M_23Sm120TmaWarpSpecializedILi3ELi2ELi4ELb1ELb0EEENS1U_17LinearCombinationIS1T_fS1T_fLNS_15FloatRoundStyleE2EEESH_S1S_JEEES16_NS17_INS18_ILi2ELi4ELi3EEENS1A_ILi16EEENSK_INS5_IJS1C_S13_EEENS5_IJS13_SB_EEEEEEENS4_17SM75_U32x2_LDSM_NENS4_14SM90_TMA_STOREES27_NS4_17SM90_U32x2_STSM_NENS1H_IJS2A_NS_6half_tEEEEvEEEvvEEEEvNT_6ParamsE,"a",@progbits
	.sectionflags	@""
	.align	4
.nv.constant0._ZN7cutlass13device_kernelINS_4gemm6kernel13GemmUniversalIN4cute5tupleIJiiiiEEENS1_10collective13CollectiveMmaINS1_47MainloopSm120TmaWarpSpecializedBlockwiseScalingILi2ELi2ENS5_IJNS4_1CILi1EEESB_SB_EEENS1_56KernelTmaWarpSpecializedCooperativeBlockwiseScalingSm120ILi2EEEEENS5_IJNSA_ILi128EEESG_SG_EEENS_12float_e4m3_tENS5_IJNS5_IJlSB_lEEENS4_6LayoutINS5_IJNS5_IJSG_iEEESL_iEEENS5_IJNS5_IJNSA_ILi0EEESB_EEENS5_IJSN_iEEEiEEEEEEEESI_SS_NS4_8TiledMMAINS4_8MMA_AtomIJNS4_16SM120_16x8x32_TNISI_SI_fEEEEENSK_INS5_IJNSA_ILi4EEENSA_ILi2EEESB_EEENS5_IJSB_SY_SN_EEEEENS5_IJSG_NSA_ILi32EEES13_EEEEENS4_13SM90_TMA_LOADENS4_14ComposedLayoutINS4_7SwizzleILi3ELi4ELi3EEENS4_18smem_ptr_flag_bitsILi8EEENSK_INS5_IJNSA_ILi8EEESG_EEENS5_IJSG_SB_EEEEEEENS4_9Copy_AtomIJNS4_17SM75_U32x4_LDSM_NEhEEENS4_8identityES16_S1G_S1J_S1K_EENS_8epilogue10collective18CollectiveEpilogueINS1M_22Sm90TmaWarpSpecializedILi3ELi2ELi4ELb1ELb0EEEJSH_NS5_IJNSA_ILi64EEES13_EEENS_10bfloat16_tESJ_S1T_SJ_NS1M_6fusion15FusionCallbacksINS1M_23Sm120TmaWarpSpecializedILi3ELi2ELi4ELb1ELb0EEENS1U_17LinearCombinationIS1T_fS1T_fLNS_15FloatRoundStyleE2EEESH_S1S_JEEES16_NS17_INS18_ILi2ELi4ELi3EEENS1A_ILi16EEENSK_INS5_IJS1C_S13_EEENS5_IJS13_SB_EEEEEEENS4_17SM75_U32x2_LDSM_NENS4_14SM90_TMA_STOREES27_NS4_17SM90_U32x2_STSM_NENS1H_IJS2A_NS_6half_tEEEEvEEEvvEEEEvNT_6ParamsE:
	.zero		2560


//--------------------- SYMBOLS --------------------------

	.type		.nv.reservedSmem.offset0,@object
	.size		.nv.reservedSmem.offset0,0x4
	.type		vprintf,@function
	.type		__assertfail,@function
